//
// Generated by NVIDIA NVVM Compiler
//
// Compiler Build ID: CL-36424714
// Cuda compilation tools, release 13.0, V13.0.88
// Based on NVVM 20.0.0
//

.version 9.0
.target sm_100
.address_size 64

	// .globl	_Z3cnniiiiiiiiiiiPfS_S_

.visible .entry _Z3cnniiiiiiiiiiiPfS_S_(
	.param .u32 _Z3cnniiiiiiiiiiiPfS_S__param_0,
	.param .u32 _Z3cnniiiiiiiiiiiPfS_S__param_1,
	.param .u32 _Z3cnniiiiiiiiiiiPfS_S__param_2,
	.param .u32 _Z3cnniiiiiiiiiiiPfS_S__param_3,
	.param .u32 _Z3cnniiiiiiiiiiiPfS_S__param_4,
	.param .u32 _Z3cnniiiiiiiiiiiPfS_S__param_5,
	.param .u32 _Z3cnniiiiiiiiiiiPfS_S__param_6,
	.param .u32 _Z3cnniiiiiiiiiiiPfS_S__param_7,
	.param .u32 _Z3cnniiiiiiiiiiiPfS_S__param_8,
	.param .u32 _Z3cnniiiiiiiiiiiPfS_S__param_9,
	.param .u32 _Z3cnniiiiiiiiiiiPfS_S__param_10,
	.param .u64 .ptr .align 1 _Z3cnniiiiiiiiiiiPfS_S__param_11,
	.param .u64 .ptr .align 1 _Z3cnniiiiiiiiiiiPfS_S__param_12,
	.param .u64 .ptr .align 1 _Z3cnniiiiiiiiiiiPfS_S__param_13
)
{
	.reg .pred 	%p<14>;
	.reg .b32 	%r<141>;
	.reg .b32 	%f<145>;
	.reg .b64 	%rd<84>;

	ld.param.u32 	%r53, [_Z3cnniiiiiiiiiiiPfS_S__param_0];
	ld.param.u32 	%r43, [_Z3cnniiiiiiiiiiiPfS_S__param_1];
	ld.param.u32 	%r44, [_Z3cnniiiiiiiiiiiPfS_S__param_2];
	ld.param.u32 	%r47, [_Z3cnniiiiiiiiiiiPfS_S__param_5];
	ld.param.u32 	%r48, [_Z3cnniiiiiiiiiiiPfS_S__param_6];
	ld.param.u32 	%r50, [_Z3cnniiiiiiiiiiiPfS_S__param_8];
	ld.param.u32 	%r51, [_Z3cnniiiiiiiiiiiPfS_S__param_9];
	ld.param.u32 	%r52, [_Z3cnniiiiiiiiiiiPfS_S__param_10];
	ld.param.u64 	%rd4, [_Z3cnniiiiiiiiiiiPfS_S__param_11];
	ld.param.u64 	%rd5, [_Z3cnniiiiiiiiiiiPfS_S__param_12];
	cvta.to.global.u64 	%rd1, %rd5;
	cvta.to.global.u64 	%rd2, %rd4;
	mov.u32 	%r54, %tid.x;
	mov.u32 	%r55, %ctaid.x;
	shl.b32 	%r56, %r55, 7;
	add.s32 	%r1, %r56, %r54;
	mul.lo.s32 	%r57, %r44, %r53;
	mul.lo.s32 	%r58, %r57, %r51;
	mul.lo.s32 	%r59, %r58, %r52;
	shr.s32 	%r60, %r59, 31;
	shr.u32 	%r61, %r60, 30;
	add.s32 	%r62, %r59, %r61;
	shr.s32 	%r63, %r62, 2;
	setp.ge.s32 	%p1, %r1, %r63;
	mov.f32 	%f137, 0f00000000;
	mov.f32 	%f138, 0f00000000;
	mov.f32 	%f139, 0f00000000;
	mov.f32 	%f140, 0f00000000;
	@%p1 bra 	$L__BB0_16;
	div.s32 	%r64, %r1, %r52;
	mul.lo.s32 	%r65, %r64, %r52;
	sub.s32 	%r2, %r1, %r65;
	div.s32 	%r66, %r64, %r51;
	mul.lo.s32 	%r67, %r66, %r51;
	sub.s32 	%r3, %r64, %r67;
	shl.b32 	%r68, %r66, 2;
	div.s32 	%r5, %r68, %r44;
	mul.lo.s32 	%r69, %r5, %r44;
	sub.s32 	%r4, %r68, %r69;
	mul.lo.s32 	%r6, %r2, %r50;
	setp.eq.s32 	%p2, %r43, 0;
	@%p2 bra 	$L__BB0_15;
	setp.eq.s32 	%p3, %r47, 0;
	mul.lo.s32 	%r70, %r47, %r43;
	mul.lo.s32 	%r7, %r70, %r48;
	setp.eq.s32 	%p4, %r48, 0;
	or.pred  	%p5, %p3, %p4;
	@%p5 bra 	$L__BB0_15;
	and.b32  	%r8, %r48, -4;
	neg.s32 	%r9, %r8;
	mul.lo.s32 	%r10, %r48, %r47;
	mov.f32 	%f140, 0f00000000;
	mov.b32 	%r131, 0;
	mov.f32 	%f139, %f140;
	mov.f32 	%f138, %f140;
	mov.f32 	%f137, %f140;
$L__BB0_4:
	ld.param.u32 	%r130, [_Z3cnniiiiiiiiiiiPfS_S__param_7];
	ld.param.u32 	%r128, [_Z3cnniiiiiiiiiiiPfS_S__param_3];
	mad.lo.s32 	%r73, %r5, %r43, %r131;
	mul.lo.s32 	%r74, %r73, %r128;
	mad.lo.s32 	%r12, %r3, %r130, %r74;
	mad.lo.s32 	%r75, %r4, %r43, %r131;
	mul.lo.s32 	%r13, %r47, %r75;
	add.s32 	%r76, %r75, %r43;
	mul.lo.s32 	%r14, %r47, %r76;
	add.s32 	%r77, %r4, 2;
	mad.lo.s32 	%r78, %r43, %r77, %r131;
	mul.lo.s32 	%r15, %r47, %r78;
	add.s32 	%r79, %r4, 3;
	mad.lo.s32 	%r80, %r43, %r79, %r131;
	mul.lo.s32 	%r16, %r47, %r80;
	mov.b32 	%r132, 0;
$L__BB0_5:
	ld.param.u32 	%r129, [_Z3cnniiiiiiiiiiiPfS_S__param_4];
	setp.lt.u32 	%p6, %r48, 4;
	add.s32 	%r82, %r132, %r12;
	mul.lo.s32 	%r18, %r82, %r129;
	add.s32 	%r19, %r18, %r6;
	mul.lo.s32 	%r83, %r7, %r4;
	mad.lo.s32 	%r84, %r10, %r131, %r83;
	mad.lo.s32 	%r20, %r132, %r48, %r84;
	mov.b32 	%r140, 0;
	@%p6 bra 	$L__BB0_8;
	add.s32 	%r85, %r13, %r132;
	mad.lo.s32 	%r137, %r48, %r85, 3;
	add.s32 	%r86, %r14, %r132;
	mad.lo.s32 	%r136, %r48, %r86, 1;
	add.s32 	%r87, %r15, %r132;
	mad.lo.s32 	%r135, %r48, %r87, 1;
	add.s32 	%r88, %r16, %r132;
	mad.lo.s32 	%r134, %r48, %r88, 1;
	add.s32 	%r89, %r6, %r18;
	add.s32 	%r133, %r89, 3;
	mov.u32 	%r138, %r9;
$L__BB0_7:
	.pragma "nounroll";
	add.s32 	%r90, %r133, -2;
	add.s32 	%r91, %r133, -3;
	mul.wide.u32 	%rd6, %r91, 4;
	add.s64 	%rd7, %rd2, %rd6;
	ld.global.f32 	%f53, [%rd7];
	add.s32 	%r92, %r137, -2;
	add.s32 	%r93, %r137, -3;
	mul.wide.u32 	%rd8, %r93, 4;
	add.s64 	%rd9, %rd1, %rd8;
	ld.global.f32 	%f54, [%rd9];
	fma.rn.f32 	%f55, %f53, %f54, %f137;
	add.s32 	%r94, %r136, -1;
	mul.wide.u32 	%rd10, %r94, 4;
	add.s64 	%rd11, %rd1, %rd10;
	ld.global.f32 	%f56, [%rd11];
	fma.rn.f32 	%f57, %f53, %f56, %f138;
	add.s32 	%r95, %r135, -1;
	mul.wide.u32 	%rd12, %r95, 4;
	add.s64 	%rd13, %rd1, %rd12;
	ld.global.f32 	%f58, [%rd13];
	fma.rn.f32 	%f59, %f53, %f58, %f139;
	add.s32 	%r96, %r134, -1;
	mul.wide.u32 	%rd14, %r96, 4;
	add.s64 	%rd15, %rd1, %rd14;
	ld.global.f32 	%f60, [%rd15];
	fma.rn.f32 	%f61, %f53, %f60, %f140;
	mul.wide.u32 	%rd16, %r90, 4;
	add.s64 	%rd17, %rd2, %rd16;
	ld.global.f32 	%f62, [%rd17];
	mul.wide.u32 	%rd18, %r92, 4;
	add.s64 	%rd19, %rd1, %rd18;
	ld.global.f32 	%f63, [%rd19];
	fma.rn.f32 	%f64, %f62, %f63, %f55;
	add.s32 	%r97, %r136, 2;
	mul.wide.u32 	%rd20, %r136, 4;
	add.s64 	%rd21, %rd1, %rd20;
	ld.global.f32 	%f65, [%rd21];
	fma.rn.f32 	%f66, %f62, %f65, %f57;
	add.s32 	%r98, %r135, 2;
	mul.wide.u32 	%rd22, %r135, 4;
	add.s64 	%rd23, %rd1, %rd22;
	ld.global.f32 	%f67, [%rd23];
	fma.rn.f32 	%f68, %f62, %f67, %f59;
	add.s32 	%r99, %r134, 2;
	mul.wide.u32 	%rd24, %r134, 4;
	add.s64 	%rd25, %rd1, %rd24;
	ld.global.f32 	%f69, [%rd25];
	fma.rn.f32 	%f70, %f62, %f69, %f61;
	add.s32 	%r100, %r133, -1;
	mul.wide.u32 	%rd26, %r100, 4;
	add.s64 	%rd27, %rd2, %rd26;
	ld.global.f32 	%f71, [%rd27];
	add.s32 	%r101, %r137, -1;
	mul.wide.u32 	%rd28, %r101, 4;
	add.s64 	%rd29, %rd1, %rd28;
	ld.global.f32 	%f72, [%rd29];
	fma.rn.f32 	%f73, %f71, %f72, %f64;
	add.s32 	%r102, %r136, 1;
	mul.wide.u32 	%rd30, %r102, 4;
	add.s64 	%rd31, %rd1, %rd30;
	ld.global.f32 	%f74, [%rd31];
	fma.rn.f32 	%f75, %f71, %f74, %f66;
	add.s32 	%r103, %r135, 1;
	mul.wide.u32 	%rd32, %r103, 4;
	add.s64 	%rd33, %rd1, %rd32;
	ld.global.f32 	%f76, [%rd33];
	fma.rn.f32 	%f77, %f71, %f76, %f68;
	add.s32 	%r104, %r134, 1;
	mul.wide.u32 	%rd34, %r104, 4;
	add.s64 	%rd35, %rd1, %rd34;
	ld.global.f32 	%f78, [%rd35];
	fma.rn.f32 	%f79, %f71, %f78, %f70;
	mul.wide.u32 	%rd36, %r133, 4;
	add.s64 	%rd37, %rd2, %rd36;
	ld.global.f32 	%f80, [%rd37];
	mul.wide.u32 	%rd38, %r137, 4;
	add.s64 	%rd39, %rd1, %rd38;
	ld.global.f32 	%f81, [%rd39];
	fma.rn.f32 	%f137, %f80, %f81, %f73;
	mul.wide.u32 	%rd40, %r97, 4;
	add.s64 	%rd41, %rd1, %rd40;
	ld.global.f32 	%f82, [%rd41];
	fma.rn.f32 	%f138, %f80, %f82, %f75;
	mul.wide.u32 	%rd42, %r98, 4;
	add.s64 	%rd43, %rd1, %rd42;
	ld.global.f32 	%f83, [%rd43];
	fma.rn.f32 	%f139, %f80, %f83, %f77;
	mul.wide.u32 	%rd44, %r99, 4;
	add.s64 	%rd45, %rd1, %rd44;
	ld.global.f32 	%f84, [%rd45];
	fma.rn.f32 	%f140, %f80, %f84, %f79;
	add.s32 	%r138, %r138, 4;
	add.s32 	%r137, %r137, 4;
	add.s32 	%r136, %r136, 4;
	add.s32 	%r135, %r135, 4;
	add.s32 	%r134, %r134, 4;
	add.s32 	%r133, %r133, 4;
	setp.ne.s32 	%p7, %r138, 0;
	mov.u32 	%r140, %r8;
	@%p7 bra 	$L__BB0_7;
$L__BB0_8:
	and.b32  	%r105, %r48, 3;
	setp.eq.s32 	%p8, %r105, 0;
	@%p8 bra 	$L__BB0_13;
	setp.eq.s32 	%p9, %r105, 1;
	@%p9 bra 	$L__BB0_11;
	add.s32 	%r106, %r19, %r140;
	mul.wide.u32 	%rd46, %r106, 4;
	add.s64 	%rd47, %rd2, %rd46;
	ld.global.f32 	%f86, [%rd47];
	add.s32 	%r107, %r20, %r140;
	mul.wide.u32 	%rd48, %r107, 4;
	add.s64 	%rd49, %rd1, %rd48;
	ld.global.f32 	%f87, [%rd49];
	fma.rn.f32 	%f88, %f86, %f87, %f137;
	add.s32 	%r108, %r107, %r7;
	mul.wide.u32 	%rd50, %r108, 4;
	add.s64 	%rd51, %rd1, %rd50;
	ld.global.f32 	%f89, [%rd51];
	fma.rn.f32 	%f90, %f86, %f89, %f138;
	add.s32 	%r109, %r108, %r7;
	mul.wide.u32 	%rd52, %r109, 4;
	add.s64 	%rd53, %rd1, %rd52;
	ld.global.f32 	%f91, [%rd53];
	fma.rn.f32 	%f92, %f86, %f91, %f139;
	add.s32 	%r110, %r109, %r7;
	mul.wide.u32 	%rd54, %r110, 4;
	add.s64 	%rd55, %rd1, %rd54;
	ld.global.f32 	%f93, [%rd55];
	fma.rn.f32 	%f94, %f86, %f93, %f140;
	add.s32 	%r111, %r106, 1;
	mul.wide.u32 	%rd56, %r111, 4;
	add.s64 	%rd57, %rd2, %rd56;
	ld.global.f32 	%f95, [%rd57];
	add.s32 	%r112, %r107, 1;
	mul.wide.u32 	%rd58, %r112, 4;
	add.s64 	%rd59, %rd1, %rd58;
	ld.global.f32 	%f96, [%rd59];
	fma.rn.f32 	%f137, %f95, %f96, %f88;
	add.s32 	%r113, %r108, 1;
	mul.wide.u32 	%rd60, %r113, 4;
	add.s64 	%rd61, %rd1, %rd60;
	ld.global.f32 	%f97, [%rd61];
	fma.rn.f32 	%f138, %f95, %f97, %f90;
	add.s32 	%r114, %r109, 1;
	mul.wide.u32 	%rd62, %r114, 4;
	add.s64 	%rd63, %rd1, %rd62;
	ld.global.f32 	%f98, [%rd63];
	fma.rn.f32 	%f139, %f95, %f98, %f92;
	add.s32 	%r115, %r110, 1;
	mul.wide.u32 	%rd64, %r115, 4;
	add.s64 	%rd65, %rd1, %rd64;
	ld.global.f32 	%f99, [%rd65];
	fma.rn.f32 	%f140, %f95, %f99, %f94;
	add.s32 	%r140, %r140, 2;
$L__BB0_11:
	and.b32  	%r116, %r48, 1;
	setp.eq.b32 	%p10, %r116, 1;
	not.pred 	%p11, %p10;
	@%p11 bra 	$L__BB0_13;
	add.s32 	%r117, %r19, %r140;
	mul.wide.u32 	%rd66, %r117, 4;
	add.s64 	%rd67, %rd2, %rd66;
	ld.global.f32 	%f100, [%rd67];
	add.s32 	%r118, %r20, %r140;
	mul.wide.u32 	%rd68, %r118, 4;
	add.s64 	%rd69, %rd1, %rd68;
	ld.global.f32 	%f101, [%rd69];
	fma.rn.f32 	%f137, %f100, %f101, %f137;
	add.s32 	%r119, %r118, %r7;
	mul.wide.u32 	%rd70, %r119, 4;
	add.s64 	%rd71, %rd1, %rd70;
	ld.global.f32 	%f102, [%rd71];
	fma.rn.f32 	%f138, %f100, %f102, %f138;
	add.s32 	%r120, %r119, %r7;
	mul.wide.u32 	%rd72, %r120, 4;
	add.s64 	%rd73, %rd1, %rd72;
	ld.global.f32 	%f103, [%rd73];
	fma.rn.f32 	%f139, %f100, %f103, %f139;
	add.s32 	%r121, %r120, %r7;
	mul.wide.u32 	%rd74, %r121, 4;
	add.s64 	%rd75, %rd1, %rd74;
	ld.global.f32 	%f104, [%rd75];
	fma.rn.f32 	%f140, %f100, %f104, %f140;
$L__BB0_13:
	add.s32 	%r132, %r132, 1;
	setp.ne.s32 	%p12, %r132, %r47;
	@%p12 bra 	$L__BB0_5;
	add.s32 	%r131, %r131, 1;
	setp.ne.s32 	%p13, %r131, %r43;
	@%p13 bra 	$L__BB0_4;
$L__BB0_15:
	ld.param.u64 	%rd83, [_Z3cnniiiiiiiiiiiPfS_S__param_13];
	mul.lo.s32 	%r122, %r51, %r44;
	mul.lo.s32 	%r123, %r122, %r52;
	mul.lo.s32 	%r124, %r52, %r51;
	mad.lo.s32 	%r125, %r3, %r52, %r2;
	mad.lo.s32 	%r126, %r124, %r4, %r125;
	mad.lo.s32 	%r127, %r123, %r5, %r126;
	cvta.to.global.u64 	%rd76, %rd83;
	mul.wide.s32 	%rd77, %r127, 4;
	add.s64 	%rd78, %rd76, %rd77;
	st.global.f32 	[%rd78], %f137;
	mul.wide.s32 	%rd79, %r124, 4;
	add.s64 	%rd80, %rd78, %rd79;
	st.global.f32 	[%rd80], %f138;
	add.s64 	%rd81, %rd80, %rd79;
	st.global.f32 	[%rd81], %f139;
	add.s64 	%rd82, %rd81, %rd79;
	st.global.f32 	[%rd82], %f140;
$L__BB0_16:
	ret;

}


// ===== COMPILED SASS (sm_100) =====

	.target	sm_100

	.elftype	@"ET_EXEC"


//--------------------- .note.nv.tkinfo           --------------------------
	.section	.note.nv.tkinfo,"",@"SHT_NOTE"
	.sectionflags	@"SHF_NOTE_NV_TKINFO"
	.tkinfo
        /*0018*/ 	.word	0x00000002
        /*0030*/ 	.string	""
        /*0030*/ 	.string	"ptxas"
        /*0030*/ 	.string	"Cuda compilation tools, release 13.0, V13.0.88"
        /*0030*/ 	.string	"Build cuda_13.0.r13.0/compiler.36424714_0"
        /*0030*/ 	.string	"-arch sm_100 -m 64 "



//--------------------- .note.nv.cuinfo           --------------------------
	.section	.note.nv.cuinfo,"",@"SHT_NOTE"
	.sectionflags	@"SHF_NOTE_NV_CUINFO"
        /*0018*/ 	.short	0x0002
        /*001a*/ 	.short	0x0064
        /*001c*/ 	.short	0x0082
	.zero		2


//--------------------- .nv.info                  --------------------------
	.section	.nv.info,"",@"SHT_CUDA_INFO"
	.align	4


	//----- nvinfo : EIATTR_REGCOUNT
	.align		4
        /*0000*/ 	.byte	0x04, 0x2f
        /*0002*/ 	.short	(.L_1 - .L_0)
	.align		4
.L_0:
        /*0004*/ 	.word	index@(_Z3cnniiiiiiiiiiiPfS_S_)
        /*0008*/ 	.word	0x00000020


	//----- nvinfo : EIATTR_FRAME_SIZE
	.align		4
.L_1:
        /*000c*/ 	.byte	0x04, 0x11
        /*000e*/ 	.short	(.L_3 - .L_2)
	.align		4
.L_2:
        /*0010*/ 	.word	index@(_Z3cnniiiiiiiiiiiPfS_S_)
        /*0014*/ 	.word	0x00000000


	//----- nvinfo : EIATTR_MIN_STACK_SIZE
	.align		4
.L_3:
        /*0018*/ 	.byte	0x04, 0x12
        /*001a*/ 	.short	(.L_5 - .L_4)
	.align		4
.L_4:
        /*001c*/ 	.word	index@(_Z3cnniiiiiiiiiiiPfS_S_)
        /*0020*/ 	.word	0x00000000
.L_5:


//--------------------- .nv.compat                --------------------------
	.section	.nv.compat,"",@"SHT_CUDA_COMPAT_INFO"
	.align	4
        /*0000*/ 	.byte	0x02, 0x09, 0x00, 0x00, 0x02, 0x02, 0x01, 0x00, 0x02, 0x05, 0x05, 0x00, 0x03, 0x07, 0x01, 0x01
        /*0010*/ 	.byte	0x02, 0x03, 0x00, 0x00, 0x02, 0x06, 0x01, 0x00, 0x04, 0x0b, 0x08, 0x00, 0x09, 0x00, 0x00, 0x00
        /*0020*/ 	.byte	0x00, 0x00, 0x00, 0x00


//--------------------- .nv.info._Z3cnniiiiiiiiiiiPfS_S_ --------------------------
	.section	.nv.info._Z3cnniiiiiiiiiiiPfS_S_,"",@"SHT_CUDA_INFO"
	.sectionflags	@""
	.align	4


	//----- nvinfo : EIATTR_CUDA_API_VERSION
	.align		4
        /*0000*/ 	.byte	0x04, 0x37
        /*0002*/ 	.short	(.L_7 - .L_6)
.L_6:
        /*0004*/ 	.word	0x00000082


	//----- nvinfo : EIATTR_KPARAM_INFO
	.align		4
.L_7:
        /*0008*/ 	.byte	0x04, 0x17
        /*000a*/ 	.short	(.L_9 - .L_8)
.L_8:
        /*000c*/ 	.word	0x00000000
        /*0010*/ 	.short	0x000d
        /*0012*/ 	.short	0x0040
        /*0014*/ 	.byte	0x00, 0xf5, 0x21, 0x00


	//----- nvinfo : EIATTR_KPARAM_INFO
	.align		4
.L_9:
        /*0018*/ 	.byte	0x04, 0x17
        /*001a*/ 	.short	(.L_11 - .L_10)
.L_10:
        /*001c*/ 	.word	0x00000000
        /*0020*/ 	.short	0x000c
        /*0022*/ 	.short	0x0038
        /*0024*/ 	.byte	0x00, 0xf5, 0x21, 0x00


	//----- nvinfo : EIATTR_KPARAM_INFO
	.align		4
.L_11:
        /*0028*/ 	.byte	0x04, 0x17
        /*002a*/ 	.short	(.L_13 - .L_12)
.L_12:
        /*002c*/ 	.word	0x00000000
        /*0030*/ 	.short	0x000b
        /*0032*/ 	.short	0x0030
        /*0034*/ 	.byte	0x00, 0xf5, 0x21, 0x00


	//----- nvinfo : EIATTR_KPARAM_INFO
	.align		4
.L_13:
        /*0038*/ 	.byte	0x04, 0x17
        /*003a*/ 	.short	(.L_15 - .L_14)
.L_14:
        /*003c*/ 	.word	0x00000000
        /*0040*/ 	.short	0x000a
        /*0042*/ 	.short	0x0028
        /*0044*/ 	.byte	0x00, 0xf0, 0x11, 0x00


	//----- nvinfo : EIATTR_KPARAM_INFO
	.align		4
.L_15:
        /*0048*/ 	.byte	0x04, 0x17
        /*004a*/ 	.short	(.L_17 - .L_16)
.L_16:
        /*004c*/ 	.word	0x00000000
        /*0050*/ 	.short	0x0009
        /*0052*/ 	.short	0x0024
        /*0054*/ 	.byte	0x00, 0xf0, 0x11, 0x00


	//----- nvinfo : EIATTR_KPARAM_INFO
	.align		4
.L_17:
        /*0058*/ 	.byte	0x04, 0x17
        /*005a*/ 	.short	(.L_19 - .L_18)
.L_18:
        /*005c*/ 	.word	0x00000000
        /*0060*/ 	.short	0x0008
        /*0062*/ 	.short	0x0020
        /*0064*/ 	.byte	0x00, 0xf0, 0x11, 0x00


	//----- nvinfo : EIATTR_KPARAM_INFO
	.align		4
.L_19:
        /*0068*/ 	.byte	0x04, 0x17
        /*006a*/ 	.short	(.L_21 - .L_20)
.L_20:
        /*006c*/ 	.word	0x00000000
        /*0070*/ 	.short	0x0007
        /*0072*/ 	.short	0x001c
        /*0074*/ 	.byte	0x00, 0xf0, 0x11, 0x00


	//----- nvinfo : EIATTR_KPARAM_INFO
	.align		4
.L_21:
        /*0078*/ 	.byte	0x04, 0x17
        /*007a*/ 	.short	(.L_23 - .L_22)
.L_22:
        /*007c*/ 	.word	0x00000000
        /*0080*/ 	.short	0x0006
        /*0082*/ 	.short	0x0018
        /*0084*/ 	.byte	0x00, 0xf0, 0x11, 0x00


	//----- nvinfo : EIATTR_KPARAM_INFO
	.align		4
.L_23:
        /*0088*/ 	.byte	0x04, 0x17
        /*008a*/ 	.short	(.L_25 - .L_24)
.L_24:
        /*008c*/ 	.word	0x00000000
        /*0090*/ 	.short	0x0005
        /*0092*/ 	.short	0x0014
        /*0094*/ 	.byte	0x00, 0xf0, 0x11, 0x00


	//----- nvinfo : EIATTR_KPARAM_INFO
	.align		4
.L_25:
        /*0098*/ 	.byte	0x04, 0x17
        /*009a*/ 	.short	(.L_27 - .L_26)
.L_26:
        /*009c*/ 	.word	0x00000000
        /*00a0*/ 	.short	0x0004
        /*00a2*/ 	.short	0x0010
        /*00a4*/ 	.byte	0x00, 0xf0, 0x11, 0x00


	//----- nvinfo : EIATTR_KPARAM_INFO
	.align		4
.L_27:
        /*00a8*/ 	.byte	0x04, 0x17
        /*00aa*/ 	.short	(.L_29 - .L_28)
.L_28:
        /*00ac*/ 	.word	0x00000000
        /*00b0*/ 	.short	0x0003
        /*00b2*/ 	.short	0x000c
        /*00b4*/ 	.byte	0x00, 0xf0, 0x11, 0x00


	//----- nvinfo : EIATTR_KPARAM_INFO
	.align		4
.L_29:
        /*00b8*/ 	.byte	0x04, 0x17
        /*00ba*/ 	.short	(.L_31 - .L_30)
.L_30:
        /*00bc*/ 	.word	0x00000000
        /*00c0*/ 	.short	0x0002
        /*00c2*/ 	.short	0x0008
        /*00c4*/ 	.byte	0x00, 0xf0, 0x11, 0x00


	//----- nvinfo : EIATTR_KPARAM_INFO
	.align		4
.L_31:
        /*00c8*/ 	.byte	0x04, 0x17
        /*00ca*/ 	.short	(.L_33 - .L_32)
.L_32:
        /*00cc*/ 	.word	0x00000000
        /*00d0*/ 	.short	0x0001
        /*00d2*/ 	.short	0x0004
        /*00d4*/ 	.byte	0x00, 0xf0, 0x11, 0x00


	//----- nvinfo : EIATTR_KPARAM_INFO
	.align		4
.L_33:
        /*00d8*/ 	.byte	0x04, 0x17
        /*00da*/ 	.short	(.L_35 - .L_34)
.L_34:
        /*00dc*/ 	.word	0x00000000
        /*00e0*/ 	.short	0x0000
        /*00e2*/ 	.short	0x0000
        /*00e4*/ 	.byte	0x00, 0xf0, 0x11, 0x00


	//----- nvinfo : EIATTR_SPARSE_MMA_MASK
	.align		4
.L_35:
        /*00e8*/ 	.byte	0x03, 0x50
        /*00ea*/ 	.short	0x0000


	//----- nvinfo : EIATTR_MAXREG_COUNT
	.align		4
        /*00ec*/ 	.byte	0x03, 0x1b
        /*00ee*/ 	.short	0x00ff


	//----- nvinfo : EIATTR_MERCURY_ISA_VERSION
	.align		4
        /*00f0*/ 	.byte	0x03, 0x5f
        /*00f2*/ 	.short	0x0101


	//----- nvinfo : EIATTR_VRC_CTA_INIT_COUNT
	.align		4
        /*00f4*/ 	.byte	0x02, 0x4a
	.zero		1
	.zero		1


	//----- nvinfo : EIATTR_EXIT_INSTR_OFFSETS
	.align		4
        /*00f8*/ 	.byte	0x04, 0x1c
        /*00fa*/ 	.short	(.L_37 - .L_36)


	//   ....[0]....
.L_36:
        /*00fc*/ 	.word	0x000000f0


	//   ....[1]....
        /*0100*/ 	.word	0x000014d0


	//----- nvinfo : EIATTR_CBANK_PARAM_SIZE
	.align		4
.L_37:
        /*0104*/ 	.byte	0x03, 0x19
        /*0106*/ 	.short	0x0048


	//----- nvinfo : EIATTR_PARAM_CBANK
	.align		4
        /*0108*/ 	.byte	0x04, 0x0a
        /*010a*/ 	.short	(.L_39 - .L_38)
	.align		4
.L_38:
        /*010c*/ 	.word	index@(.nv.constant0._Z3cnniiiiiiiiiiiPfS_S_)
        /*0110*/ 	.short	0x0380
        /*0112*/ 	.short	0x0048


	//----- nvinfo : EIATTR_SW_WAR
	.align		4
.L_39:
        /*0114*/ 	.byte	0x04, 0x36
        /*0116*/ 	.short	(.L_41 - .L_40)
.L_40:
        /*0118*/ 	.word	0x00000008
.L_41:


//--------------------- .nv.callgraph             --------------------------
	.section	.nv.callgraph,"",@"SHT_CUDA_CALLGRAPH"
	.align	4
	.sectionentsize	8
	.align		4
        /*0000*/ 	.word	0x00000000
	.align		4
        /*0004*/ 	.word	0xffffffff
	.align		4
        /*0008*/ 	.word	0x00000000
	.align		4
        /*000c*/ 	.word	0xfffffffe
	.align		4
        /*0010*/ 	.word	0x00000000
	.align		4
        /*0014*/ 	.word	0xfffffffd
	.align		4
        /*0018*/ 	.word	0x00000000
	.align		4
        /*001c*/ 	.word	0xfffffffc


//--------------------- .text._Z3cnniiiiiiiiiiiPfS_S_ --------------------------
	.section	.text._Z3cnniiiiiiiiiiiPfS_S_,"ax",@progbits
	.align	128
        .global         _Z3cnniiiiiiiiiiiPfS_S_
        .type           _Z3cnniiiiiiiiiiiPfS_S_,@function
        .size           _Z3cnniiiiiiiiiiiPfS_S_,(.L_x_8 - _Z3cnniiiiiiiiiiiPfS_S_)
        .other          _Z3cnniiiiiiiiiiiPfS_S_,@"STO_CUDA_ENTRY STV_DEFAULT"
_Z3cnniiiiiiiiiiiPfS_S_:
.text._Z3cnniiiiiiiiiiiPfS_S_:
[----:B------:R-:W-:Y:S08]  /*0000*/  LDC R1, c[0x0][0x37c] ;  /* 0x0000df00ff017b82 */ /* 0x000ff00000000800 */
[----:B------:R-:W0:Y:S01]  /*0010*/  LDC R6, c[0x0][0x388] ;  /* 0x0000e200ff067b82 */ /* 0x000e220000000800 */
[----:B------:R-:W0:Y:S01]  /*0020*/  LDCU UR4, c[0x0][0x380] ;  /* 0x00007000ff0477ac */ /* 0x000e220008000800 */
[----:B------:R-:W1:Y:S01]  /*0030*/  S2R R7, SR_TID.X ;  /* 0x0000000000077919 */ /* 0x000e620000002100 */
[----:B------:R-:W1:Y:S05]  /*0040*/  S2R R2, SR_CTAID.X ;  /* 0x0000000000027919 */ /* 0x000e6a0000002500 */
[----:B------:R-:W2:Y:S08]  /*0050*/  LDC R5, c[0x0][0x3a4] ;  /* 0x0000e900ff057b82 */ /* 0x000eb00000000800 */
[----:B------:R-:W3:Y:S01]  /*0060*/  LDC R4, c[0x0][0x3a8] ;  /* 0x0000ea00ff047b82 */ /* 0x000ee20000000800 */
[----:B0-----:R-:W-:-:S04]  /*0070*/  IMAD R0, R6, UR4, RZ ;  /* 0x0000000406007c24 */ /* 0x001fc8000f8e02ff */
[----:B--2---:R-:W-:Y:S01]  /*0080*/  IMAD R3, R0, R5, RZ ;  /* 0x0000000500037224 */ /* 0x004fe200078e02ff */
[----:B-1----:R-:W-:-:S03]  /*0090*/  LEA R7, R2, R7, 0x7 ;  /* 0x0000000702077211 */ /* 0x002fc600078e38ff */
[----:B---3--:R-:W-:-:S05]  /*00a0*/  IMAD R3, R3, R4, RZ ;  /* 0x0000000403037224 */ /* 0x008fca00078e02ff */
[----:B------:R-:W-:-:S04]  /*00b0*/  SHF.R.S32.HI R0, RZ, 0x1f, R3 ;  /* 0x0000001fff007819 */ /* 0x000fc80000011403 */
[----:B------:R-:W-:-:S04]  /*00c0*/  LEA.HI R0, R0, R3, RZ, 0x2 ;  /* 0x0000000300007211 */ /* 0x000fc800078f10ff */
[----:B------:R-:W-:-:S04]  /*00d0*/  SHF.R.S32.HI R0, RZ, 0x2, R0 ;  /* 0x00000002ff007819 */ /* 0x000fc80000011400 */
[----:B------:R-:W-:-:S13]  /*00e0*/  ISETP.GE.AND P0, PT, R7, R0, PT ;  /* 0x000000000700720c */ /* 0x000fda0003f06270 */
[----:B------:R-:W-:Y:S05]  /*00f0*/  @P0 EXIT ;  /* 0x000000000000094d */ /* 0x000fea0003800000 */
[----:B------:R-:W-:Y:S01]  /*0100*/  IABS R12, R4 ;  /* 0x00000004000c7213 */ /* 0x000fe20000000000 */
[----:B------:R-:W-:Y:S01]  /*0110*/  HFMA2 R2, -RZ, RZ, 0, 0 ;  /* 0x00000000ff027431 */ /* 0x000fe200000001ff */
[----:B------:R-:W-:Y:S01]  /*0120*/  IABS R10, R5 ;  /* 0x00000005000a7213 */ /* 0x000fe20000000000 */
[----:B------:R-:W0:Y:S01]  /*0130*/  LDCU UR6, c[0x0][0x398] ;  /* 0x00007300ff0677ac */ /* 0x000e220008000800 */
[----:B------:R-:W1:Y:S01]  /*0140*/  I2F.RP R0, R12 ;  /* 0x0000000c00007306 */ /* 0x000e620000209400 */
[----:B------:R-:W-:Y:S01]  /*0150*/  IABS R11, R7 ;  /* 0x00000007000b7213 */ /* 0x000fe20000000000 */
[----:B------:R-:W-:Y:S01]  /*0160*/  HFMA2 R16, -RZ, RZ, 0, 0 ;  /* 0x00000000ff107431 */ /* 0x000fe200000001ff */
[----:B------:R-:W2:Y:S01]  /*0170*/  LDCU UR4, c[0x0][0x394] ;  /* 0x00007280ff0477ac */ /* 0x000ea20008000800 */
[----:B------:R-:W3:Y:S01]  /*0180*/  LDCU UR7, c[0x0][0x384] ;  /* 0x00007080ff0777ac */ /* 0x000ee20008000800 */
[----:B------:R-:W4:Y:S03]  /*0190*/  LDCU.64 UR8, c[0x0][0x358] ;  /* 0x00006b00ff0877ac */ /* 0x000f260008000a00 */
[----:B-1----:R-:W1:Y:S01]  /*01a0*/  MUFU.RCP R0, R0 ;  /* 0x0000000000007308 */ /* 0x002e620000001000 */
[----:B0-----:R-:W-:-:S04]  /*01b0*/  UISETP.NE.AND UP0, UPT, UR6, URZ, UPT ;  /* 0x000000ff0600728c */ /* 0x001fc8000bf05270 */
[----:B--2---:R-:W-:-:S04]  /*01c0*/  UISETP.EQ.OR UP0, UPT, UR4, URZ, !UP0 ;  /* 0x000000ff0400728c */ /* 0x004fc8000c702670 */
[----:B---3--:R-:W-:Y:S01]  /*01d0*/  UISETP.EQ.OR UP0, UPT, UR7, URZ, UP0 ;  /* 0x000000ff0700728c */ /* 0x008fe20008702670 */
[----:B-1----:R-:W-:-:S06]  /*01e0*/  IADD3 R3, PT, PT, R0, 0xffffffe, RZ ;  /* 0x0ffffffe00037810 */ /* 0x002fcc0007ffe0ff */
[----:B------:R-:W0:Y:S02]  /*01f0*/  F2I.FTZ.U32.TRUNC.NTZ R3, R3 ;  /* 0x0000000300037305 */ /* 0x000e24000021f000 */
[----:B0-----:R-:W-:-:S05]  /*0200*/  IADD3 R9, PT, PT, RZ, -R3, RZ ;  /* 0x80000003ff097210 */ /* 0x001fca0007ffe0ff */
[----:B------:R-:W-:-:S04]  /*0210*/  IMAD R9, R9, R12, RZ ;  /* 0x0000000c09097224 */ /* 0x000fc800078e02ff */
[----:B------:R-:W-:Y:S01]  /*0220*/  IMAD.HI.U32 R8, R3, R9, R2 ;  /* 0x0000000903087227 */ /* 0x000fe200078e0002 */
[----:B------:R-:W-:-:S04]  /*0230*/  MOV R2, R10 ;  /* 0x0000000a00027202 */ /* 0x000fc80000000f00 */
[----:B------:R-:W0:Y:S01]  /*0240*/  I2F.RP R10, R2 ;  /* 0x00000002000a7306 */ /* 0x000e220000209400 */
[----:B------:R-:W-:-:S05]  /*0250*/  IMAD.HI.U32 R0, R8, R11, RZ ;  /* 0x0000000b08007227 */ /* 0x000fca00078e00ff */
[----:B------:R-:W-:-:S05]  /*0260*/  IADD3 R3, PT, PT, -R0, RZ, RZ ;  /* 0x000000ff00037210 */ /* 0x000fca0007ffe1ff */
[C---:B------:R-:W-:Y:S01]  /*0270*/  IMAD R3, R12.reuse, R3, R11 ;  /* 0x000000030c037224 */ /* 0x040fe200078e020b */
[----:B------:R-:W-:Y:S01]  /*0280*/  IABS R11, R6 ;  /* 0x00000006000b7213 */ /* 0x000fe20000000000 */
[----:B0-----:R-:W0:Y:S03]  /*0290*/  MUFU.RCP R10, R10 ;  /* 0x0000000a000a7308 */ /* 0x001e260000001000 */
[----:B------:R-:W-:-:S13]  /*02a0*/  ISETP.GT.U32.AND P2, PT, R12, R3, PT ;  /* 0x000000030c00720c */ /* 0x000fda0003f44070 */
[-C--:B------:R-:W-:Y:S02]  /*02b0*/  @!P2 IADD3 R3, PT, PT, R3, -R12.reuse, RZ ;  /* 0x8000000c0303a210 */ /* 0x080fe40007ffe0ff */
[----:B------:R-:W-:Y:S02]  /*02c0*/  @!P2 IADD3 R0, PT, PT, R0, 0x1, RZ ;  /* 0x000000010000a810 */ /* 0x000fe40007ffe0ff */
[----:B0-----:R-:W-:Y:S02]  /*02d0*/  IADD3 R8, PT, PT, R10, 0xffffffe, RZ ;  /* 0x0ffffffe0a087810 */ /* 0x001fe40007ffe0ff */
[----:B------:R-:W-:Y:S02]  /*02e0*/  ISETP.GE.U32.AND P0, PT, R3, R12, PT ;  /* 0x0000000c0300720c */ /* 0x000fe40003f06070 */
[----:B------:R-:W-:Y:S01]  /*02f0*/  LOP3.LUT R3, R7, R4, RZ, 0x3c, !PT ;  /* 0x0000000407037212 */ /* 0x000fe200078e3cff */
[----:B------:R0:W1:Y:S01]  /*0300*/  F2I.FTZ.U32.TRUNC.NTZ R9, R8 ;  /* 0x0000000800097305 */ /* 0x000062000021f000 */
[----:B------:R-:W-:-:S02]  /*0310*/  ISETP.NE.AND P2, PT, R4, RZ, PT ;  /* 0x000000ff0400720c */ /* 0x000fc40003f45270 */
[----:B------:R-:W-:Y:S01]  /*0320*/  ISETP.GE.AND P1, PT, R3, RZ, PT ;  /* 0x000000ff0300720c */ /* 0x000fe20003f26270 */
[----:B0-----:R-:W-:-:S06]  /*0330*/  HFMA2 R8, -RZ, RZ, 0, 0 ;  /* 0x00000000ff087431 */ /* 0x001fcc00000001ff */
[----:B------:R-:W-:Y:S02]  /*0340*/  @P0 IADD3 R0, PT, PT, R0, 0x1, RZ ;  /* 0x0000000100000810 */ /* 0x000fe40007ffe0ff */
[----:B-1----:R-:W-:-:S04]  /*0350*/  IADD3 R3, PT, PT, RZ, -R9, RZ ;  /* 0x80000009ff037210 */ /* 0x002fc80007ffe0ff */
[----:B------:R-:W-:Y:S02]  /*0360*/  @!P1 IADD3 R0, PT, PT, -R0, RZ, RZ ;  /* 0x000000ff00009210 */ /* 0x000fe40007ffe1ff */
[----:B------:R-:W-:Y:S01]  /*0370*/  @!P2 LOP3.LUT R0, RZ, R4, RZ, 0x33, !PT ;  /* 0x00000004ff00a212 */ /* 0x000fe200078e33ff */
[----:B------:R-:W-:-:S03]  /*0380*/  IMAD R3, R3, R2, RZ ;  /* 0x0000000203037224 */ /* 0x000fc600078e02ff */
[----:B------:R-:W-:Y:S01]  /*0390*/  IABS R10, R0 ;  /* 0x00000000000a7213 */ /* 0x000fe20000000000 */
[----:B------:R-:W-:Y:S02]  /*03a0*/  IMAD.HI.U32 R8, R9, R3, R8 ;  /* 0x0000000309087227 */ /* 0x000fe400078e0008 */
[----:B------:R-:W0:Y:S01]  /*03b0*/  I2F.RP R9, R11 ;  /* 0x0000000b00097306 */ /* 0x000e220000209400 */
[----:B------:R-:W-:-:S05]  /*03c0*/  MOV R3, R10 ;  /* 0x0000000a00037202 */ /* 0x000fca0000000f00 */
[----:B------:R-:W-:-:S05]  /*03d0*/  IMAD.HI.U32 R8, R8, R3, RZ ;  /* 0x0000000308087227 */ /* 0x000fca00078e00ff */
[----:B------:R-:W-:Y:S01]  /*03e0*/  IADD3 R10, PT, PT, -R8, RZ, RZ ;  /* 0x000000ff080a7210 */ /* 0x000fe20007ffe1ff */
[----:B0-----:R-:W0:Y:S04]  /*03f0*/  MUFU.RCP R9, R9 ;  /* 0x0000000900097308 */ /* 0x001e280000001000 */
[----:B------:R-:W-:-:S05]  /*0400*/  IMAD R3, R2, R10, R3 ;  /* 0x0000000a02037224 */ /* 0x000fca00078e0203 */
[----:B------:R-:W-:-:S13]  /*0410*/  ISETP.GT.U32.AND P2, PT, R2, R3, PT ;  /* 0x000000030200720c */ /* 0x000fda0003f44070 */
[-C--:B------:R-:W-:Y:S02]  /*0420*/  @!P2 IADD3 R3, PT, PT, R3, -R2.reuse, RZ ;  /* 0x800000020303a210 */ /* 0x080fe40007ffe0ff */
[----:B------:R-:W-:Y:S02]  /*0430*/  @!P2 IADD3 R8, PT, PT, R8, 0x1, RZ ;  /* 0x000000010808a810 */ /* 0x000fe40007ffe0ff */
[----:B------:R-:W-:Y:S02]  /*0440*/  ISETP.GE.U32.AND P0, PT, R3, R2, PT ;  /* 0x000000020300720c */ /* 0x000fe40003f06070 */
[----:B0-----:R-:W-:Y:S02]  /*0450*/  IADD3 R3, PT, PT, R9, 0xffffffe, RZ ;  /* 0x0ffffffe09037810 */ /* 0x001fe40007ffe0ff */
[----:B------:R-:W-:Y:S02]  /*0460*/  LOP3.LUT R2, R0, R5, RZ, 0x3c, !PT ;  /* 0x0000000500027212 */ /* 0x000fe400078e3cff */
[----:B------:R-:W-:-:S02]  /*0470*/  ISETP.NE.AND P2, PT, R5, RZ, PT ;  /* 0x000000ff0500720c */ /* 0x000fc40003f45270 */
[----:B------:R-:W0:Y:S01]  /*0480*/  F2I.FTZ.U32.TRUNC.NTZ R3, R3 ;  /* 0x0000000300037305 */ /* 0x000e22000021f000 */
[----:B------:R-:W-:-:S04]  /*0490*/  ISETP.GE.AND P1, PT, R2, RZ, PT ;  /* 0x000000ff0200720c */ /* 0x000fc80003f26270 */
[----:B------:R-:W-:-:S09]  /*04a0*/  @P0 IADD3 R8, PT, PT, R8, 0x1, RZ ;  /* 0x0000000108080810 */ /* 0x000fd20007ffe0ff */
[----:B------:R-:W-:Y:S02]  /*04b0*/  @!P1 IADD3 R8, PT, PT, -R8, RZ, RZ ;  /* 0x000000ff08089210 */ /* 0x000fe40007ffe1ff */
[----:B0-----:R-:W-:Y:S02]  /*04c0*/  IADD3 R2, PT, PT, RZ, -R3, RZ ;  /* 0x80000003ff027210 */ /* 0x001fe40007ffe0ff */
[----:B------:R-:W-:-:S03]  /*04d0*/  @!P2 LOP3.LUT R8, RZ, R5, RZ, 0x33, !PT ;  /* 0x00000005ff08a212 */ /* 0x000fc600078e33ff */
[----:B------:R-:W-:Y:S02]  /*04e0*/  IMAD R9, R2, R11, RZ ;  /* 0x0000000b02097224 */ /* 0x000fe400078e02ff */
[----:B------:R-:W-:Y:S01]  /*04f0*/  HFMA2 R2, -RZ, RZ, 0, 0 ;  /* 0x00000000ff027431 */ /* 0x000fe200000001ff */
[C---:B------:R-:W-:Y:S02]  /*0500*/  SHF.L.U32 R13, R8.reuse, 0x2, RZ ;  /* 0x00000002080d7819 */ /* 0x040fe400000006ff */
[----:B------:R-:W-:Y:S02]  /*0510*/  IADD3 R8, PT, PT, -R8, RZ, RZ ;  /* 0x000000ff08087210 */ /* 0x000fe40007ffe1ff */
[----:B------:R-:W-:-:S03]  /*0520*/  IABS R10, R13 ;  /* 0x0000000d000a7213 */ /* 0x000fc60000000000 */
[----:B------:R-:W-:Y:S02]  /*0530*/  IMAD R5, R5, R8, R0 ;  /* 0x0000000805057224 */ /* 0x000fe400078e0200 */
[----:B------:R-:W-:Y:S01]  /*0540*/  IMAD.HI.U32 R2, R3, R9, R2 ;  /* 0x0000000903027227 */ /* 0x000fe200078e0002 */
[----:B------:R-:W-:-:S05]  /*0550*/  MOV R9, R10 ;  /* 0x0000000a00097202 */ /* 0x000fca0000000f00 */
[----:B------:R-:W-:-:S05]  /*0560*/  IMAD.HI.U32 R3, R2, R9, RZ ;  /* 0x0000000902037227 */ /* 0x000fca00078e00ff */
[----:B------:R-:W-:-:S05]  /*0570*/  IADD3 R2, PT, PT, -R3, RZ, RZ ;  /* 0x000000ff03027210 */ /* 0x000fca0007ffe1ff */
[----:B------:R-:W-:-:S05]  /*0580*/  IMAD R2, R11, R2, R9 ;  /* 0x000000020b027224 */ /* 0x000fca00078e0209 */
[----:B------:R-:W-:-:S13]  /*0590*/  ISETP.GT.U32.AND P2, PT, R11, R2, PT ;  /* 0x000000020b00720c */ /* 0x000fda0003f44070 */
[-C--:B------:R-:W-:Y:S01]  /*05a0*/  @!P2 IADD3 R2, PT, PT, R2, -R11.reuse, RZ ;  /* 0x8000000b0202a210 */ /* 0x080fe20007ffe0ff */
[----:B------:R-:W-:Y:S01]  /*05b0*/  @!P2 VIADD R3, R3, 0x1 ;  /* 0x000000010303a836 */ /* 0x000fe20000000000 */
[----:B------:R-:W-:Y:S02]  /*05c0*/  ISETP.NE.AND P2, PT, R6, RZ, PT ;  /* 0x000000ff0600720c */ /* 0x000fe40003f45270 */
[----:B------:R-:W-:Y:S02]  /*05d0*/  ISETP.GE.U32.AND P0, PT, R2, R11, PT ;  /* 0x0000000b0200720c */ /* 0x000fe40003f06070 */
[----:B------:R-:W-:-:S04]  /*05e0*/  LOP3.LUT R2, R13, R6, RZ, 0x3c, !PT ;  /* 0x000000060d027212 */ /* 0x000fc800078e3cff */
[----:B------:R-:W-:Y:S02]  /*05f0*/  ISETP.GE.AND P1, PT, R2, RZ, PT ;  /* 0x000000ff0200720c */ /* 0x000fe40003f26270 */
[----:B------:R-:W-:Y:S01]  /*0600*/  IADD3 R2, PT, PT, -R0, RZ, RZ ;  /* 0x000000ff00027210 */ /* 0x000fe20007ffe1ff */
[----:B------:R-:W-:-:S04]  /*0610*/  HFMA2 R0, -RZ, RZ, 0, 0 ;  /* 0x00000000ff007431 */ /* 0x000fc800000001ff */
[----:B------:R-:W-:Y:S01]  /*0620*/  @P0 IADD3 R3, PT, PT, R3, 0x1, RZ ;  /* 0x0000000103030810 */ /* 0x000fe20007ffe0ff */
[----:B------:R-:W-:Y:S01]  /*0630*/  IMAD R4, R4, R2, R7 ;  /* 0x0000000204047224 */ /* 0x000fe200078e0207 */
[----:B------:R-:W-:Y:S02]  /*0640*/  MOV R2, RZ ;  /* 0x000000ff00027202 */ /* 0x000fe40000000f00 */
[----:B------:R-:W-:Y:S02]  /*0650*/  MOV R7, RZ ;  /* 0x000000ff00077202 */ /* 0x000fe40000000f00 */
[----:B------:R-:W-:Y:S02]  /*0660*/  @!P1 IADD3 R3, PT, PT, -R3, RZ, RZ ;  /* 0x000000ff03039210 */ /* 0x000fe40007ffe1ff */
[----:B------:R-:W-:-:S04]  /*0670*/  @!P2 LOP3.LUT R3, RZ, R6, RZ, 0x33, !PT ;  /* 0x00000006ff03a212 */ /* 0x000fc800078e33ff */
[----:B------:R-:W-:-:S05]  /*0680*/  IADD3 R9, PT, PT, -R3, RZ, RZ ;  /* 0x000000ff03097210 */ /* 0x000fca0007ffe1ff */
[----:B------:R-:W-:Y:S01]  /*0690*/  IMAD R6, R6, R9, R13 ;  /* 0x0000000906067224 */ /* 0x000fe200078e020d */
[----:B----4-:R-:W-:Y:S06]  /*06a0*/  BRA.U UP0, `(.L_x_0) ;  /* 0x0000000d00447547 */ /* 0x010fec000b800000 */
[----:B------:R-:W0:Y:S01]  /*06b0*/  LDCU UR5, c[0x0][0x3a0] ;  /* 0x00007400ff0577ac */ /* 0x000e220008000800 */
[----:B------:R-:W-:Y:S02]  /*06c0*/  MOV R7, RZ ;  /* 0x000000ff00077202 */ /* 0x000fe40000000f00 */
[----:B------:R-:W-:Y:S01]  /*06d0*/  MOV R10, RZ ;  /* 0x000000ff000a7202 */ /* 0x000fe20000000f00 */
[----:B------:R-:W-:Y:S01]  /*06e0*/  UIMAD UR6, UR6, UR4, URZ ;  /* 0x00000004060672a4 */ /* 0x000fe2000f8e02ff */
[----:B------:R-:W-:Y:S02]  /*06f0*/  MOV R0, RZ ;  /* 0x000000ff00007202 */ /* 0x000fe40000000f00 */
[----:B------:R-:W-:Y:S01]  /*0700*/  MOV R2, RZ ;  /* 0x000000ff00027202 */ /* 0x000fe20000000f00 */
[----:B------:R-:W-:Y:S01]  /*0710*/  UIMAD UR7, UR7, UR6, URZ ;  /* 0x00000006070772a4 */ /* 0x000fe2000f8e02ff */
[----:B------:R-:W-:Y:S01]  /*0720*/  MOV R16, RZ ;  /* 0x000000ff00107202 */ /* 0x000fe20000000f00 */
[----:B0-----:R-:W-:-:S10]  /*0730*/  IMAD R11, R4, UR5, RZ ;  /* 0x00000005040b7c24 */ /* 0x001fd4000f8e02ff */
.L_x_6:
[----:B------:R-:W0:Y:S01]  /*0740*/  LDCU UR10, c[0x0][0x384] ;  /* 0x00007080ff0a77ac */ /* 0x000e220008000800 */
[----:B------:R-:W1:Y:S01]  /*0750*/  LDCU UR4, c[0x0][0x38c] ;  /* 0x00007180ff0477ac */ /* 0x000e620008000800 */
[----:B------:R-:W2:Y:S01]  /*0760*/  LDCU UR5, c[0x0][0x39c] ;  /* 0x00007380ff0577ac */ /* 0x000ea20008000800 */
[----:B0-----:R-:W-:-:S04]  /*0770*/  IMAD R8, R3, UR10, R10 ;  /* 0x0000000a03087c24 */ /* 0x001fc8000f8e020a */
[----:B-1----:R-:W-:Y:S01]  /*0780*/  IMAD R8, R8, UR4, RZ ;  /* 0x0000000408087c24 */ /* 0x002fe2000f8e02ff */
[----:B------:R-:W-:-:S03]  /*0790*/  UMOV UR4, URZ ;  /* 0x000000ff00047c82 */ /* 0x000fc60008000000 */
[----:B--2---:R-:W-:-:S07]  /*07a0*/  IMAD R20, R5, UR5, R8 ;  /* 0x0000000505147c24 */ /* 0x004fce000f8e0208 */
.L_x_5:
[----:B------:R-:W0:Y:S01]  /*07b0*/  LDC R12, c[0x0][0x398] ;  /* 0x0000e600ff0c7b82 */ /* 0x000e220000000800 */
[----:B------:R-:W1:Y:S01]  /*07c0*/  LDCU UR5, c[0x0][0x390] ;  /* 0x00007200ff0577ac */ /* 0x000e620008000800 */
[----:B------:R-:W-:-:S05]  /*07d0*/  IADD3 R8, PT, PT, R20, UR4, RZ ;  /* 0x0000000414087c10 */ /* 0x000fca000fffe0ff */
[----:B-1----:R-:W-:Y:S01]  /*07e0*/  IMAD R21, R8, UR5, R11 ;  /* 0x0000000508157c24 */ /* 0x002fe2000f8e020b */
[----:B------:R-:W-:Y:S01]  /*07f0*/  UMOV UR5, URZ ;  /* 0x000000ff00057c82 */ /* 0x000fe20008000000 */
[----:B0-----:R-:W-:-:S13]  /*0800*/  ISETP.GE.U32.AND P0, PT, R12, 0x4, PT ;  /* 0x000000040c00780c */ /* 0x001fda0003f06070 */
[----:B------:R-:W-:Y:S05]  /*0810*/  @!P0 BRA `(.L_x_1) ;  /* 0x00000004009c8947 */ /* 0x000fea0003800000 */
[----:B------:R-:W0:Y:S01]  /*0820*/  LDCU UR10, c[0x0][0x384] ;  /* 0x00007080ff0a77ac */ /* 0x000e220008000800 */
[----:B------:R-:W1:Y:S01]  /*0830*/  LDC R9, c[0x0][0x394] ;  /* 0x0000e500ff097b82 */ /* 0x000e620000000800 */
[C---:B------:R-:W-:Y:S01]  /*0840*/  IADD3 R13, PT, PT, R6.reuse, 0x2, RZ ;  /* 0x00000002060d7810 */ /* 0x040fe20007ffe0ff */
[----:B------:R-:W2:Y:S01]  /*0850*/  LDCU UR5, c[0x0][0x398] ;  /* 0x00007300ff0577ac */ /* 0x000ea20008000800 */
[C---:B------:R-:W-:Y:S01]  /*0860*/  IADD3 R15, PT, PT, R6.reuse, 0x3, RZ ;  /* 0x00000003060f7810 */ /* 0x040fe20007ffe0ff */
[--C-:B0-----:R-:W-:Y:S02]  /*0870*/  IMAD R8, R6, UR10, R10.reuse ;  /* 0x0000000a06087c24 */ /* 0x101fe4000f8e020a */
[--C-:B------:R-:W-:Y:S02]  /*0880*/  IMAD R18, R13, UR10, R10.reuse ;  /* 0x0000000a0d127c24 */ /* 0x100fe4000f8e020a */
[----:B------:R-:W-:Y:S01]  /*0890*/  IMAD R22, R15, UR10, R10 ;  /* 0x0000000a0f167c24 */ /* 0x000fe2000f8e020a */
[----:B--2---:R-:W-:Y:S01]  /*08a0*/  ULOP3.LUT UR5, UR5, 0xfffffffc, URZ, 0xc0, !UPT ;  /* 0xfffffffc05057892 */ /* 0x004fe2000f8ec0ff */
[----:B------:R-:W-:-:S02]  /*08b0*/  VIADD R14, R8, UR10 ;  /* 0x0000000a080e7c36 */ /* 0x000fc40008000000 */
[-C--:B-1----:R-:W-:Y:S01]  /*08c0*/  IMAD R25, R8, R9.reuse, UR4 ;  /* 0x0000000408197e24 */ /* 0x082fe2000f8e0209 */
[----:B------:R-:W-:Y:S01]  /*08d0*/  IADD3 R8, PT, PT, R21, 0x3, RZ ;  /* 0x0000000315087810 */ /* 0x000fe20007ffe0ff */
[-C--:B------:R-:W-:Y:S01]  /*08e0*/  IMAD R27, R18, R9.reuse, UR4 ;  /* 0x00000004121b7e24 */ /* 0x080fe2000f8e0209 */
[----:B------:R-:W-:Y:S01]  /*08f0*/  UIADD3 UR5, UPT, UPT, -UR5, URZ, URZ ;  /* 0x000000ff05057290 */ /* 0x000fe2000fffe1ff */
[-C--:B------:R-:W-:Y:S02]  /*0900*/  IMAD R17, R22, R9.reuse, UR4 ;  /* 0x0000000416117e24 */ /* 0x080fe4000f8e0209 */
[----:B------:R-:W-:Y:S02]  /*0910*/  IMAD R9, R14, R9, UR4 ;  /* 0x000000040e097e24 */ /* 0x000fe4000f8e0209 */
[-C--:B------:R-:W-:Y:S02]  /*0920*/  IMAD R25, R25, R12.reuse, 0x3 ;  /* 0x0000000319197424 */ /* 0x080fe400078e020c */
[----:B------:R-:W-:-:S02]  /*0930*/  IMAD R27, R27, R12, 0x1 ;  /* 0x000000011b1b7424 */ /* 0x000fc400078e020c */
[-C--:B------:R-:W-:Y:S02]  /*0940*/  IMAD R17, R17, R12.reuse, 0x1 ;  /* 0x0000000111117424 */ /* 0x080fe400078e020c */
[----:B------:R-:W-:-:S07]  /*0950*/  IMAD R9, R9, R12, 0x1 ;  /* 0x0000000109097424 */ /* 0x000fce00078e020c */
.L_x_2:
[----:B------:R-:W0:Y:S01]  /*0960*/  LDC.64 R12, c[0x0][0x3b0] ;  /* 0x0000ec00ff0c7b82 */ /* 0x000e220000000a00 */
[----:B------:R-:W-:Y:S02]  /*0970*/  IADD3 R29, PT, PT, R8, -0x3, RZ ;  /* 0xfffffffd081d7810 */ /* 0x000fe40007ffe0ff */
[----:B------:R-:W-:Y:S02]  /*0980*/  IADD3 R19, PT, PT, R25, -0x3, RZ ;  /* 0xfffffffd19137810 */ /* 0x000fe40007ffe0ff */
[----:B------:R-:W-:-:S03]  /*0990*/  IADD3 R23, PT, PT, R9, -0x1, RZ ;  /* 0xffffffff09177810 */ /* 0x000fc60007ffe0ff */
[----:B------:R-:W1:Y:S01]  /*09a0*/  LDC.64 R14, c[0x0][0x3b8] ;  /* 0x0000ee00ff0e7b82 */ /* 0x000e620000000a00 */
[----:B------:R-:W-:Y:S01]  /*09b0*/  IADD3 R26, PT, PT, R27, -0x1, RZ ;  /* 0xffffffff1b1a7810 */ /* 0x000fe20007ffe0ff */
[----:B0-----:R-:W-:-:S06]  /*09c0*/  IMAD.WIDE.U32 R28, R29, 0x4, R12 ;  /* 0x000000041d1c7825 */ /* 0x001fcc00078e000c */
[----:B------:R-:W2:Y:S01]  /*09d0*/  LDG.E R29, desc[UR8][R28.64] ;  /* 0x000000081c1d7981 */ /* 0x000ea2000c1e1900 */
[----:B-1----:R-:W-:-:S04]  /*09e0*/  IMAD.WIDE.U32 R18, R19, 0x4, R14 ;  /* 0x0000000413127825 */ /* 0x002fc800078e000e */
[--C-:B------:R-:W-:Y:S01]  /*09f0*/  IMAD.WIDE.U32 R22, R23, 0x4, R14.reuse ;  /* 0x0000000417167825 */ /* 0x100fe200078e000e */
[----:B------:R0:W2:Y:S05]  /*0a00*/  LDG.E R24, desc[UR8][R18.64] ;  /* 0x0000000812187981 */ /* 0x0000aa000c1e1900 */
[----:B------:R-:W3:Y:S01]  /*0a10*/  LDG.E R23, desc[UR8][R22.64] ;  /* 0x0000000816177981 */ /* 0x000ee2000c1e1900 */
[----:B0-----:R-:W-:-:S06]  /*0a20*/  IMAD.WIDE.U32 R18, R26, 0x4, R14 ;  /* 0x000000041a127825 */ /* 0x001fcc00078e000e */
[----:B------:R-:W4:Y:S01]  /*0a30*/  LDG.E R19, desc[UR8][R18.64] ;  /* 0x0000000812137981 */ /* 0x000f22000c1e1900 */
[----:B------:R-:W-:Y:S01]  /*0a40*/  IADD3 R26, PT, PT, R8, -0x2, RZ ;  /* 0xfffffffe081a7810 */ /* 0x000fe20007ffe0ff */
[C---:B--2---:R-:W-:Y:S01]  /*0a50*/  FFMA R16, R29.reuse, R24, R16 ;  /* 0x000000181d107223 */ /* 0x044fe20000000010 */
[----:B---3--:R-:W-:-:S03]  /*0a60*/  FFMA R24, R29, R23, R2 ;  /* 0x000000171d187223 */ /* 0x008fc60000000002 */
[----:B------:R-:W-:Y:S01]  /*0a70*/  IMAD.WIDE.U32 R22, R26, 0x4, R12 ;  /* 0x000000041a167825 */ /* 0x000fe200078e000c */
[----:B------:R-:W-:-:S03]  /*0a80*/  IADD3 R26, PT, PT, R17, -0x1, RZ ;  /* 0xffffffff111a7810 */ /* 0x000fc60007ffe0ff */
[----:B----4-:R-:W-:Y:S02]  /*0a90*/  FFMA R2, R29, R19, R0 ;  /* 0x000000131d027223 */ /* 0x010fe40000000000 */
[--C-:B------:R-:W-:Y:S01]  /*0aa0*/  IMAD.WIDE.U32 R18, R26, 0x4, R14.reuse ;  /* 0x000000041a127825 */ /* 0x100fe200078e000e */
[----:B------:R-:W-:Y:S01]  /*0ab0*/  IADD3 R26, PT, PT, R25, -0x2, RZ ;  /* 0xfffffffe191a7810 */ /* 0x000fe20007ffe0ff */
[----:B------:R0:W2:Y:S04]  /*0ac0*/  LDG.E R0, desc[UR8][R22.64] ;  /* 0x0000000816007981 */ /* 0x0000a8000c1e1900 */
[----:B------:R1:W3:Y:S01]  /*0ad0*/  LDG.E R28, desc[UR8][R18.64] ;  /* 0x00000008121c7981 */ /* 0x0002e2000c1e1900 */
[----:B0-----:R-:W-:-:S05]  /*0ae0*/  IMAD.WIDE.U32 R22, R26, 0x4, R14 ;  /* 0x000000041a167825 */ /* 0x001fca00078e000e */
[----:B------:R-:W2:Y:S01]  /*0af0*/  LDG.E R26, desc[UR8][R22.64] ;  /* 0x00000008161a7981 */ /* 0x000ea2000c1e1900 */
[----:B-1----:R-:W-:-:S04]  /*0b00*/  IMAD.WIDE.U32 R18, R9, 0x4, R14 ;  /* 0x0000000409127825 */ /* 0x002fc800078e000e */
[----:B---3--:R-:W-:Y:S01]  /*0b10*/  FFMA R7, R29, R28, R7 ;  /* 0x0000001c1d077223 */ /* 0x008fe20000000007 */
[----:B------:R-:W-:-:S05]  /*0b20*/  IMAD.WIDE.U32 R28, R27, 0x4, R14 ;  /* 0x000000041b1c7825 */ /* 0x000fca00078e000e */
[----:B------:R0:W3:Y:S01]  /*0b30*/  LDG.E R23, desc[UR8][R28.64] ;  /* 0x000000081c177981 */ /* 0x0000e2000c1e1900 */
[----:B--2---:R-:W-:-:S03]  /*0b40*/  FFMA R16, R0, R26, R16 ;  /* 0x0000001a00107223 */ /* 0x004fc60000000010 */
[----:B------:R-:W2:Y:S01]  /*0b50*/  LDG.E R26, desc[UR8][R18.64] ;  /* 0x00000008121a7981 */ /* 0x000ea2000c1e1900 */
[----:B0-----:R-:W-:-:S06]  /*0b60*/  IMAD.WIDE.U32 R28, R17, 0x4, R14 ;  /* 0x00000004111c7825 */ /* 0x001fcc00078e000e */
[----:B------:R0:W4:Y:S02]  /*0b70*/  LDG.E R28, desc[UR8][R28.64] ;  /* 0x000000081c1c7981 */ /* 0x000124000c1e1900 */
[----:B0-----:R-:W-:Y:S01]  /*0b80*/  IADD3 R29, PT, PT, R9, 0x1, RZ ;  /* 0x00000001091d7810 */ /* 0x001fe20007ffe0ff */
[C---:B---3--:R-:W-:Y:S01]  /*0b90*/  FFMA R2, R0.reuse, R23, R2 ;  /* 0x0000001700027223 */ /* 0x048fe20000000002 */
[----:B--2---:R-:W-:Y:S01]  /*0ba0*/  FFMA R24, R0, R26, R24 ;  /* 0x0000001a00187223 */ /* 0x004fe20000000018 */
[----:B------:R-:W-:Y:S02]  /*0bb0*/  IADD3 R26, PT, PT, R25, -0x1, RZ ;  /* 0xffffffff191a7810 */ /* 0x000fe40007ffe0ff */
[----:B------:R-:W-:-:S03]  /*0bc0*/  IADD3 R23, PT, PT, R8, -0x1, RZ ;  /* 0xffffffff08177810 */ /* 0x000fc60007ffe0ff */
[----:B------:R-:W-:-:S04]  /*0bd0*/  IMAD.WIDE.U32 R18, R26, 0x4, R14 ;  /* 0x000000041a127825 */ /* 0x000fc800078e000e */
[----:B------:R-:W-:Y:S01]  /*0be0*/  IMAD.WIDE.U32 R22, R23, 0x4, R12 ;  /* 0x0000000417167825 */ /* 0x000fe200078e000c */
[----:B------:R0:W2:Y:S03]  /*0bf0*/  LDG.E R26, desc[UR8][R18.64] ;  /* 0x00000008121a7981 */ /* 0x0000a6000c1e1900 */
[----:B----4-:R-:W-:Y:S02]  /*0c00*/  FFMA R0, R0, R28, R7 ;  /* 0x0000001c00007223 */ /* 0x010fe40000000007 */
[----:B------:R1:W2:Y:S01]  /*0c10*/  LDG.E R7, desc[UR8][R22.64] ;  /* 0x0000000816077981 */ /* 0x0002a2000c1e1900 */
[----:B0-----:R-:W-:Y:S01]  /*0c20*/  IMAD.WIDE.U32 R18, R29, 0x4, R14 ;  /* 0x000000041d127825 */ /* 0x001fe200078e000e */
[----:B------:R-:W-:-:S05]  /*0c30*/  IADD3 R29, PT, PT, R27, 0x1, RZ ;  /* 0x000000011b1d7810 */ /* 0x000fca0007ffe0ff */
[----:B-1----:R-:W-:Y:S01]  /*0c40*/  IMAD.WIDE.U32 R22, R29, 0x4, R14 ;  /* 0x000000041d167825 */ /* 0x002fe200078e000e */
[----:B------:R0:W3:Y:S05]  /*0c50*/  LDG.E R19, desc[UR8][R18.64] ;  /* 0x0000000812137981 */ /* 0x0000ea000c1e1900 */
[----:B------:R-:W4:Y:S01]  /*0c60*/  LDG.E R23, desc[UR8][R22.64] ;  /* 0x0000000816177981 */ /* 0x000f22000c1e1900 */
[----:B------:R-:W-:Y:S01]  /*0c70*/  IMAD.WIDE.U32 R28, R8, 0x4, R12 ;  /* 0x00000004081c7825 */ /* 0x000fe200078e000c */
[----:B------:R-:W-:Y:S02]  /*0c80*/  IADD3 R13, PT, PT, R17, 0x1, RZ ;  /* 0x00000001110d7810 */ /* 0x000fe40007ffe0ff */
[----:B0-----:R-:W-:-:S03]  /*0c90*/  IADD3 R18, PT, PT, R27, 0x2, RZ ;  /* 0x000000021b127810 */ /* 0x001fc60007ffe0ff */
[----:B------:R-:W-:Y:S01]  /*0ca0*/  IMAD.WIDE.U32 R12, R13, 0x4, R14 ;  /* 0x000000040d0c7825 */ /* 0x000fe200078e000e */
[----:B------:R-:W5:Y:S03]  /*0cb0*/  LDG.E R28, desc[UR8][R28.64] ;  /* 0x000000081c1c7981 */ /* 0x000f66000c1e1900 */
[C---:B--2---:R-:W-:Y:S01]  /*0cc0*/  FFMA R16, R7.reuse, R26, R16 ;  /* 0x0000001a07107223 */ /* 0x044fe20000000010 */
[----:B---3--:R-:W-:Y:S01]  /*0cd0*/  FFMA R24, R7, R19, R24 ;  /* 0x0000001307187223 */ /* 0x008fe20000000018 */
[----:B------:R-:W-:Y:S01]  /*0ce0*/  IADD3 R19, PT, PT, R9, 0x2, RZ ;  /* 0x0000000209137810 */ /* 0x000fe20007ffe0ff */
[----:B----4-:R-:W-:Y:S02]  /*0cf0*/  FFMA R26, R7, R23, R2 ;  /* 0x00000017071a7223 */ /* 0x010fe40000000002 */
[----:B------:R0:W2:Y:S02]  /*0d00*/  LDG.E R2, desc[UR8][R12.64] ;  /* 0x000000080c027981 */ /* 0x0000a4000c1e1900 */
[----:B0-----:R-:W-:-:S04]  /*0d10*/  IMAD.WIDE.U32 R12, R19, 0x4, R14 ;  /* 0x00000004130c7825 */ /* 0x001fc800078e000e */
[--C-:B------:R-:W-:Y:S01]  /*0d20*/  IMAD.WIDE.U32 R18, R18, 0x4, R14.reuse ;  /* 0x0000000412127825 */ /* 0x100fe200078e000e */
[----:B------:R-:W5:Y:S05]  /*0d30*/  LDG.E R29, desc[UR8][R12.64] ;  /* 0x000000080c1d7981 */ /* 0x000f6a000c1e1900 */
[----:B------:R0:W3:Y:S01]  /*0d40*/  LDG.E R19, desc[UR8][R18.64] ;  /* 0x0000000812137981 */ /* 0x0000e2000c1e1900 */
[----:B------:R-:W-:-:S06]  /*0d50*/  IMAD.WIDE.U32 R22, R25, 0x4, R14 ;  /* 0x0000000419167825 */ /* 0x000fcc00078e000e */
[----:B------:R-:W4:Y:S01]  /*0d60*/  LDG.E R23, desc[UR8][R22.64] ;  /* 0x0000000816177981 */ /* 0x000f22000c1e1900 */
[----:B0-----:R-:W-:-:S05]  /*0d70*/  IADD3 R18, PT, PT, R17, 0x2, RZ ;  /* 0x0000000211127810 */ /* 0x001fca0007ffe0ff */
[----:B------:R-:W-:-:S06]  /*0d80*/  IMAD.WIDE.U32 R14, R18, 0x4, R14 ;  /* 0x00000004120e7825 */ /* 0x000fcc00078e000e */
[----:B------:R-:W4:Y:S01]  /*0d90*/  LDG.E R14, desc[UR8][R14.64] ;  /* 0x000000080e0e7981 */ /* 0x000f22000c1e1900 */
[----:B------:R-:W-:-:S04]  /*0da0*/  UIADD3 UR5, UPT, UPT, UR5, 0x4, URZ ;  /* 0x0000000405057890 */ /* 0x000fc8000fffe0ff */
[----:B------:R-:W-:Y:S01]  /*0db0*/  UISETP.NE.AND UP0, UPT, UR5, URZ, UPT ;  /* 0x000000ff0500728c */ /* 0x000fe2000bf05270 */
[----:B------:R-:W-:Y:S01]  /*0dc0*/  IADD3 R8, PT, PT, R8, 0x4, RZ ;  /* 0x0000000408087810 */ /* 0x000fe20007ffe0ff */
[----:B------:R-:W-:Y:S01]  /*0dd0*/  VIADD R9, R9, 0x4 ;  /* 0x0000000409097836 */ /* 0x000fe20000000000 */
[----:B------:R-:W-:Y:S02]  /*0de0*/  IADD3 R25, PT, PT, R25, 0x4, RZ ;  /* 0x0000000419197810 */ /* 0x000fe40007ffe0ff */
[----:B------:R-:W-:Y:S02]  /*0df0*/  IADD3 R27, PT, PT, R27, 0x4, RZ ;  /* 0x000000041b1b7810 */ /* 0x000fe40007ffe0ff */
[----:B------:R-:W-:Y:S01]  /*0e00*/  IADD3 R17, PT, PT, R17, 0x4, RZ ;  /* 0x0000000411117810 */ /* 0x000fe20007ffe0ff */
[----:B--2---:R-:W-:Y:S01]  /*0e10*/  FFMA R7, R7, R2, R0 ;  /* 0x0000000207077223 */ /* 0x004fe20000000000 */
[C---:B-----5:R-:W-:Y:S01]  /*0e20*/  FFMA R2, R28.reuse, R29, R24 ;  /* 0x0000001d1c027223 */ /* 0x060fe20000000018 */
[C---:B---3--:R-:W-:Y:S01]  /*0e30*/  FFMA R0, R28.reuse, R19, R26 ;  /* 0x000000131c007223 */ /* 0x048fe2000000001a */
[C---:B----4-:R-:W-:Y:S01]  /*0e40*/  FFMA R16, R28.reuse, R23, R16 ;  /* 0x000000171c107223 */ /* 0x050fe20000000010 */
[----:B------:R-:W-:Y:S01]  /*0e50*/  FFMA R7, R28, R14, R7 ;  /* 0x0000000e1c077223 */ /* 0x000fe20000000007 */
[----:B------:R-:W-:Y:S06]  /*0e60*/  BRA.U UP0, `(.L_x_2) ;  /* 0xfffffff900bc7547 */ /* 0x000fec000b83ffff */
[----:B------:R-:W0:Y:S02]  /*0e70*/  LDCU UR5, c[0x0][0x398] ;  /* 0x00007300ff0577ac */ /* 0x000e240008000800 */
[----:B0-----:R-:W-:-:S12]  /*0e80*/  ULOP3.LUT UR5, UR5, 0xfffffffc, URZ, 0xc0, !UPT ;  /* 0xfffffffc05057892 */ /* 0x001fd8000f8ec0ff */
.L_x_1:
[----:B------:R-:W0:Y:S02]  /*0e90*/  LDC R24, c[0x0][0x398] ;  /* 0x0000e600ff187b82 */ /* 0x000e240000000800 */
[----:B0-----:R-:W-:-:S13]  /*0ea0*/  LOP3.LUT P0, R8, R24, 0x3, RZ, 0xc0, !PT ;  /* 0x0000000318087812 */ /* 0x001fda000780c0ff */
[----:B------:R-:W-:Y:S05]  /*0eb0*/  @!P0 BRA `(.L_x_3) ;  /* 0x0000000400208947 */ /* 0x000fea0003800000 */
[----:B------:R-:W-:Y:S02]  /*0ec0*/  ISETP.NE.AND P0, PT, R8, 0x1, PT ;  /* 0x000000010800780c */ /* 0x000fe40003f05270 */
[----:B------:R-:W-:-:S04]  /*0ed0*/  LOP3.LUT R9, R24, 0x1, RZ, 0xc0, !PT ;  /* 0x0000000118097812 */ /* 0x000fc800078ec0ff */
[----:B------:R-:W-:Y:S01]  /*0ee0*/  ISETP.NE.U32.AND P1, PT, R9, 0x1, PT ;  /* 0x000000010900780c */ /* 0x000fe20003f25070 */
[----:B------:R-:W-:-:S04]  /*0ef0*/  IMAD R9, R6, UR7, RZ ;  /* 0x0000000706097c24 */ /* 0x000fc8000f8e02ff */
[----:B------:R-:W-:Y:S02]  /*0f00*/  IMAD R9, R10, UR6, R9 ;  /* 0x000000060a097c24 */ /* 0x000fe4000f8e0209 */
[----:B------:R-:W-:Y:S06]  /*0f10*/  @!P0 BRA `(.L_x_4) ;  /* 0x0000000000ac8947 */ /* 0x000fec0003800000 */
[----:B------:R-:W0:Y:S01]  /*0f20*/  LDC.64 R28, c[0x0][0x3b0] ;  /* 0x0000ec00ff1c7b82 */ /* 0x000e220000000a00 */
[----:B------:R-:W-:Y:S01]  /*0f30*/  IMAD R25, R24, UR4, R9 ;  /* 0x0000000418197c24 */ /* 0x000fe2000f8e0209 */
[----:B------:R-:W-:-:S04]  /*0f40*/  IADD3 R17, PT, PT, R21, UR5, RZ ;  /* 0x0000000515117c10 */ /* 0x000fc8000fffe0ff */
[----:B------:R-:W-:Y:S02]  /*0f50*/  IADD3 R25, PT, PT, R25, UR5, RZ ;  /* 0x0000000519197c10 */ /* 0x000fe4000fffe0ff */
[----:B------:R-:W1:Y:S01]  /*0f60*/  LDC.64 R12, c[0x0][0x3b8] ;  /* 0x0000ee00ff0c7b82 */ /* 0x000e620000000a00 */
[----:B0-----:R-:W-:-:S06]  /*0f70*/  IMAD.WIDE.U32 R28, R17, 0x4, R28 ;  /* 0x00000004111c7825 */ /* 0x001fcc00078e001c */
[----:B------:R-:W2:Y:S01]  /*0f80*/  LDG.E R29, desc[UR8][R28.64] ;  /* 0x000000081c1d7981 */ /* 0x000ea2000c1e1900 */
[----:B-1----:R-:W-:-:S05]  /*0f90*/  IMAD.WIDE.U32 R14, R25, 0x4, R12 ;  /* 0x00000004190e7825 */ /* 0x002fca00078e000c */
[----:B------:R0:W2:Y:S02]  /*0fa0*/  LDG.E R8, desc[UR8][R14.64] ;  /* 0x000000080e087981 */ /* 0x0000a4000c1e1900 */
[----:B0-----:R-:W0:Y:S01]  /*0fb0*/  LDC.64 R14, c[0x0][0x3b0] ;  /* 0x0000ec00ff0e7b82 */ /* 0x001e220000000a00 */
[C---:B------:R-:W-:Y:S02]  /*0fc0*/  IADD3 R23, PT, PT, R25.reuse, 0x1, RZ ;  /* 0x0000000119177810 */ /* 0x040fe40007ffe0ff */
[----:B------:R-:W-:-:S03]  /*0fd0*/  IADD3 R25, PT, PT, R25, UR7, RZ ;  /* 0x0000000719197c10 */ /* 0x000fc6000fffe0ff */
[--C-:B------:R-:W-:Y:S01]  /*0fe0*/  IMAD.WIDE.U32 R22, R23, 0x4, R12.reuse ;  /* 0x0000000417167825 */ /* 0x100fe200078e000c */
[----:B------:R-:W-:Y:S02]  /*0ff0*/  IADD3 R17, PT, PT, R17, 0x1, RZ ;  /* 0x0000000111117810 */ /* 0x000fe40007ffe0ff */
[C---:B------:R-:W-:Y:S01]  /*1000*/  IADD3 R26, PT, PT, R25.reuse, 0x1, RZ ;  /* 0x00000001191a7810 */ /* 0x040fe20007ffe0ff */
[C-C-:B------:R-:W-:Y:S01]  /*1010*/  IMAD.WIDE.U32 R18, R25.reuse, 0x4, R12.reuse ;  /* 0x0000000419127825 */ /* 0x140fe200078e000c */
[----:B------:R1:W3:Y:S02]  /*1020*/  LDG.E R27, desc[UR8][R22.64] ;  /* 0x00000008161b7981 */ /* 0x0002e4000c1e1900 */
[----:B-1----:R-:W-:Y:S02]  /*1030*/  IADD3 R23, PT, PT, R25, UR7, RZ ;  /* 0x0000000719177c10 */ /* 0x002fe4000fffe0ff */
[----:B------:R1:W4:Y:S02]  /*1040*/  LDG.E R25, desc[UR8][R18.64] ;  /* 0x0000000812197981 */ /* 0x000324000c1e1900 */
[C---:B------:R-:W-:Y:S01]  /*1050*/  IADD3 R22, PT, PT, R23.reuse, UR7, RZ ;  /* 0x0000000717167c10 */ /* 0x040fe2000fffe0ff */
[C---:B-1----:R-:W-:Y:S01]  /*1060*/  IMAD.WIDE.U32 R18, R23.reuse, 0x4, R12 ;  /* 0x0000000417127825 */ /* 0x042fe200078e000c */
[----:B------:R-:W-:-:S04]  /*1070*/  IADD3 R23, PT, PT, R23, 0x1, RZ ;  /* 0x0000000117177810 */ /* 0x000fc80007ffe0ff */
[----:B------:R-:W5:Y:S01]  /*1080*/  LDG.E R28, desc[UR8][R18.64] ;  /* 0x00000008121c7981 */ /* 0x000f62000c1e1900 */
[----:B--2---:R-:W-:Y:S01]  /*1090*/  FFMA R8, R29, R8, R16 ;  /* 0x000000081d087223 */ /* 0x004fe20000000010 */
[----:B0-----:R-:W-:-:S04]  /*10a0*/  IMAD.WIDE.U32 R16, R17, 0x4, R14 ;  /* 0x0000000411107825 */ /* 0x001fc800078e000e */
[--C-:B------:R-:W-:Y:S02]  /*10b0*/  IMAD.WIDE.U32 R14, R26, 0x4, R12.reuse ;  /* 0x000000041a0e7825 */ /* 0x100fe400078e000c */
[----:B------:R0:W3:Y:S04]  /*10c0*/  LDG.E R17, desc[UR8][R16.64] ;  /* 0x0000000810117981 */ /* 0x0000e8000c1e1900 */
[----:B------:R1:W2:Y:S01]  /*10d0*/  LDG.E R26, desc[UR8][R14.64] ;  /* 0x000000080e1a7981 */ /* 0x0002a2000c1e1900 */
[C---:B0-----:R-:W-:Y:S01]  /*10e0*/  IADD3 R16, PT, PT, R22.reuse, 0x1, RZ ;  /* 0x0000000116107810 */ /* 0x041fe20007ffe0ff */
[----:B-1----:R-:W-:-:S04]  /*10f0*/  IMAD.WIDE.U32 R14, R22, 0x4, R12 ;  /* 0x00000004160e7825 */ /* 0x002fc800078e000c */
[--C-:B------:R-:W-:Y:S02]  /*1100*/  IMAD.WIDE.U32 R22, R23, 0x4, R12.reuse ;  /* 0x0000000417167825 */ /* 0x100fe400078e000c */
[----:B------:R-:W2:Y:S02]  /*1110*/  LDG.E R14, desc[UR8][R14.64] ;  /* 0x000000080e0e7981 */ /* 0x000ea4000c1e1900 */
[----:B------:R-:W-:Y:S02]  /*1120*/  IMAD.WIDE.U32 R12, R16, 0x4, R12 ;  /* 0x00000004100c7825 */ /* 0x000fe400078e000c */
[----:B------:R-:W2:Y:S04]  /*1130*/  LDG.E R23, desc[UR8][R22.64] ;  /* 0x0000000816177981 */ /* 0x000ea8000c1e1900 */
[----:B------:R-:W2:Y:S01]  /*1140*/  LDG.E R13, desc[UR8][R12.64] ;  /* 0x000000080c0d7981 */ /* 0x000ea2000c1e1900 */
[C---:B----4-:R-:W-:Y:S01]  /*1150*/  FFMA R25, R29.reuse, R25, R2 ;  /* 0x000000191d197223 */ /* 0x050fe20000000002 */
[----:B------:R-:W-:Y:S01]  /*1160*/  UIADD3 UR5, UPT, UPT, UR5, 0x2, URZ ;  /* 0x0000000205057890 */ /* 0x000fe2000fffe0ff */
[----:B-----5:R-:W-:Y:S01]  /*1170*/  FFMA R0, R29, R28, R0 ;  /* 0x0000001c1d007223 */ /* 0x020fe20000000000 */
[C---:B---3--:R-:W-:Y:S01]  /*1180*/  FFMA R16, R17.reuse, R27, R8 ;  /* 0x0000001b11107223 */ /* 0x048fe20000000008 */
[----:B--2---:R-:W-:Y:S01]  /*1190*/  FFMA R2, R17, R26, R25 ;  /* 0x0000001a11027223 */ /* 0x004fe20000000019 */
[----:B------:R-:W-:Y:S01]  /*11a0*/  FFMA R18, R29, R14, R7 ;  /* 0x0000000e1d127223 */ /* 0x000fe20000000007 */
[----:B------:R-:W-:-:S03]  /*11b0*/  FFMA R0, R17, R23, R0 ;  /* 0x0000001711007223 */ /* 0x000fc60000000000 */
[----:B------:R-:W-:-:S07]  /*11c0*/  FFMA R7, R17, R13, R18 ;  /* 0x0000000d11077223 */ /* 0x000fce0000000012 */
.L_x_4:
[----:B------:R-:W-:Y:S05]  /*11d0*/  @P1 BRA `(.L_x_3) ;  /* 0x0000000000581947 */ /* 0x000fea0003800000 */
[----:B------:R-:W0:Y:S01]  /*11e0*/  LDC.64 R14, c[0x0][0x3b0] ;  /* 0x0000ec00ff0e7b82 */ /* 0x000e220000000a00 */
[----:B------:R-:W-:Y:S01]  /*11f0*/  IMAD R19, R24, UR4, R9 ;  /* 0x0000000418137c24 */ /* 0x000fe2000f8e0209 */
[----:B------:R-:W-:-:S04]  /*1200*/  IADD3 R23, PT, PT, R21, UR5, RZ ;  /* 0x0000000515177c10 */ /* 0x000fc8000fffe0ff */
[----:B------:R-:W-:Y:S02]  /*1210*/  IADD3 R19, PT, PT, R19, UR5, RZ ;  /* 0x0000000513137c10 */ /* 0x000fe4000fffe0ff */
[----:B------:R-:W1:Y:S02]  /*1220*/  LDC.64 R12, c[0x0][0x3b8] ;  /* 0x0000ee00ff0c7b82 */ /* 0x000e640000000a00 */
[----:B------:R-:W-:-:S04]  /*1230*/  IADD3 R9, PT, PT, R19, UR7, RZ ;  /* 0x0000000713097c10 */ /* 0x000fc8000fffe0ff */
[----:B------:R-:W-:-:S04]  /*1240*/  IADD3 R17, PT, PT, R9, UR7, RZ ;  /* 0x0000000709117c10 */ /* 0x000fc8000fffe0ff */
[----:B------:R-:W-:Y:S01]  /*1250*/  IADD3 R21, PT, PT, R17, UR7, RZ ;  /* 0x0000000711157c10 */ /* 0x000fe2000fffe0ff */
[----:B0-----:R-:W-:-:S06]  /*1260*/  IMAD.WIDE.U32 R22, R23, 0x4, R14 ;  /* 0x0000000417167825 */ /* 0x001fcc00078e000e */
[----:B------:R-:W2:Y:S01]  /*1270*/  LDG.E R23, desc[UR8][R22.64] ;  /* 0x0000000816177981 */ /* 0x000ea2000c1e1900 */
[----:B-1----:R-:W-:-:S04]  /*1280*/  IMAD.WIDE.U32 R18, R19, 0x4, R12 ;  /* 0x0000000413127825 */ /* 0x002fc800078e000c */
[--C-:B------:R-:W-:Y:S02]  /*1290*/  IMAD.WIDE.U32 R8, R9, 0x4, R12.reuse ;  /* 0x0000000409087825 */ /* 0x100fe400078e000c */
[----:B------:R-:W2:Y:S02]  /*12a0*/  LDG.E R18, desc[UR8][R18.64] ;  /* 0x0000000812127981 */ /* 0x000ea4000c1e1900 */
[--C-:B------:R-:W-:Y:S02]  /*12b0*/  IMAD.WIDE.U32 R14, R17, 0x4, R12.reuse ;  /* 0x00000004110e7825 */ /* 0x100fe400078e000c */
[----:B------:R-:W3:Y:S02]  /*12c0*/  LDG.E R9, desc[UR8][R8.64] ;  /* 0x0000000808097981 */ /* 0x000ee4000c1e1900 */
[----:B------:R-:W-:Y:S02]  /*12d0*/  IMAD.WIDE.U32 R12, R21, 0x4, R12 ;  /* 0x00000004150c7825 */ /* 0x000fe400078e000c */
[----:B------:R-:W4:Y:S04]  /*12e0*/  LDG.E R15, desc[UR8][R14.64] ;  /* 0x000000080e0f7981 */ /* 0x000f28000c1e1900 */
[----:B------:R-:W5:Y:S01]  /*12f0*/  LDG.E R12, desc[UR8][R12.64] ;  /* 0x000000080c0c7981 */ /* 0x000f62000c1e1900 */
[C---:B--2---:R-:W-:Y:S01]  /*1300*/  FFMA R16, R23.reuse, R18, R16 ;  /* 0x0000001217107223 */ /* 0x044fe20000000010 */
[C---:B---3--:R-:W-:Y:S01]  /*1310*/  FFMA R2, R23.reuse, R9, R2 ;  /* 0x0000000917027223 */ /* 0x048fe20000000002 */
[C---:B----4-:R-:W-:Y:S01]  /*1320*/  FFMA R0, R23.reuse, R15, R0 ;  /* 0x0000000f17007223 */ /* 0x050fe20000000000 */
[----:B-----5:R-:W-:-:S07]  /*1330*/  FFMA R7, R23, R12, R7 ;  /* 0x0000000c17077223 */ /* 0x020fce0000000007 */
.L_x_3:
[----:B------:R-:W0:Y:S01]  /*1340*/  LDCU UR5, c[0x0][0x394] ;  /* 0x00007280ff0577ac */ /* 0x000e220008000800 */
[----:B------:R-:W-:-:S04]  /*1350*/  UIADD3 UR4, UPT, UPT, UR4, 0x1, URZ ;  /* 0x0000000104047890 */ /* 0x000fc8000fffe0ff */
[----:B0-----:R-:W-:-:S09]  /*1360*/  UISETP.NE.AND UP0, UPT, UR4, UR5, UPT ;  /* 0x000000050400728c */ /* 0x001fd2000bf05270 */
[----:B------:R-:W-:Y:S05]  /*1370*/  BRA.U UP0, `(.L_x_5) ;  /* 0xfffffff5000c7547 */ /* 0x000fea000b83ffff */
[----:B------:R-:W0:Y:S01]  /*1380*/  LDCU UR4, c[0x0][0x384] ;  /* 0x00007080ff0477ac */ /* 0x000e220008000800 */
[----:B------:R-:W-:-:S04]  /*1390*/  IADD3 R10, PT, PT, R10, 0x1, RZ ;  /* 0x000000010a0a7810 */ /* 0x000fc80007ffe0ff */
[----:B0-----:R-:W-:-:S13]  /*13a0*/  ISETP.NE.AND P0, PT, R10, UR4, PT ;  /* 0x000000040a007c0c */ /* 0x001fda000bf05270 */
[----:B------:R-:W-:Y:S05]  /*13b0*/  @P0 BRA `(.L_x_6) ;  /* 0xfffffff000e00947 */ /* 0x000fea000383ffff */
.L_x_0:
[----:B------:R-:W0:Y:S01]  /*13c0*/  LDC R13, c[0x0][0x3a8] ;  /* 0x0000ea00ff0d7b82 */ /* 0x000e220000000800 */
[----:B------:R-:W1:Y:S01]  /*13d0*/  LDCU UR4, c[0x0][0x3a4] ;  /* 0x00007480ff0477ac */ /* 0x000e620008000800 */
[----:B------:R-:W2:Y:S06]  /*13e0*/  LDCU UR5, c[0x0][0x388] ;  /* 0x00007100ff0577ac */ /* 0x000eac0008000800 */
[----:B------:R-:W3:Y:S01]  /*13f0*/  LDC.64 R8, c[0x0][0x3c0] ;  /* 0x0000f000ff087b82 */ /* 0x000ee20000000a00 */
[----:B0-----:R-:W-:Y:S02]  /*1400*/  IMAD R4, R5, R13, R4 ;  /* 0x0000000d05047224 */ /* 0x001fe400078e0204 */
[----:B-1----:R-:W-:-:S04]  /*1410*/  IMAD R13, R13, UR4, RZ ;  /* 0x000000040d0d7c24 */ /* 0x002fc8000f8e02ff */
[----:B------:R-:W-:Y:S02]  /*1420*/  IMAD R6, R6, R13, R4 ;  /* 0x0000000d06067224 */ /* 0x000fe400078e0204 */
[----:B--2---:R-:W-:-:S04]  /*1430*/  IMAD R4, R13, UR5, RZ ;  /* 0x000000050d047c24 */ /* 0x004fc8000f8e02ff */
[----:B------:R-:W-:-:S04]  /*1440*/  IMAD R3, R3, R4, R6 ;  /* 0x0000000403037224 */ /* 0x000fc800078e0206 */
[----:B---3--:R-:W-:-:S05]  /*1450*/  IMAD.WIDE R8, R3, 0x4, R8 ;  /* 0x0000000403087825 */ /* 0x008fca00078e0208 */
[----:B------:R-:W-:Y:S01]  /*1460*/  STG.E desc[UR8][R8.64], R16 ;  /* 0x0000001008007986 */ /* 0x000fe2000c101908 */
[----:B------:R-:W-:-:S05]  /*1470*/  IMAD.WIDE R4, R13, 0x4, R8 ;  /* 0x000000040d047825 */ /* 0x000fca00078e0208 */
[----:B------:R-:W-:Y:S01]  /*1480*/  STG.E desc[UR8][R4.64], R2 ;  /* 0x0000000204007986 */ /* 0x000fe2000c101908 */
[----:B------:R-:W-:-:S05]  /*1490*/  IMAD.WIDE R10, R13, 0x4, R4 ;  /* 0x000000040d0a7825 */ /* 0x000fca00078e0204 */
[----:B------:R-:W-:Y:S01]  /*14a0*/  STG.E desc[UR8][R10.64], R0 ;  /* 0x000000000a007986 */ /* 0x000fe2000c101908 */
[----:B------:R-:W-:-:S05]  /*14b0*/  IMAD.WIDE R12, R13, 0x4, R10 ;  /* 0x000000040d0c7825 */ /* 0x000fca00078e020a */
[----:B------:R-:W-:Y:S01]  /*14c0*/  STG.E desc[UR8][R12.64], R7 ;  /* 0x000000070c007986 */ /* 0x000fe2000c101908 */
[----:B------:R-:W-:Y:S05]  /*14d0*/  EXIT ;  /* 0x000000000000794d */ /* 0x000fea0003800000 */
.L_x_7:
[----:B------:R-:W-:-:S00]  /*14e0*/  BRA `(.L_x_7) ;  /* 0xfffffffc00fc7947 */ /* 0x000fc0000383ffff */
[----:B------:R-:W-:-:S00]  /*14f0*/  NOP ;  /* 0x0000000000007918 */ /* 0x000fc00000000000 */
        /* <DEDUP_REMOVED lines=8> */
.L_x_8:


//--------------------- .nv.shared.reserved.0     --------------------------
	.section	.nv.shared.reserved.0,"aw",@nobits
	.weak		__nv_reservedSMEM_offset_0_alias
	.size		__nv_reservedSMEM_offset_0_alias, 0, 64
	.other		__nv_reservedSMEM_offset_0_alias,@"STO_CUDA_RESERVED_SHARED STV_DEFAULT"
__nv_reservedSMEM_offset_0_alias:
	.zero		0
	.zero		64


//--------------------- .nv.constant0._Z3cnniiiiiiiiiiiPfS_S_ --------------------------
	.section	.nv.constant0._Z3cnniiiiiiiiiiiPfS_S_,"a",@progbits
	.sectionflags	@""
	.align	4
.nv.constant0._Z3cnniiiiiiiiiiiPfS_S_:
	.zero		968


//--------------------- SYMBOLS --------------------------

	.type		.nv.reservedSmem.offset0,@object
	.size		.nv.reservedSmem.offset0,0x4
